//
// Generated by NVIDIA NVVM Compiler
//
// Compiler Build ID: CL-36424714
// Cuda compilation tools, release 13.0, V13.0.88
// Based on NVVM 20.0.0
//

.version 9.0
.target sm_100
.address_size 64

	// .globl	_Z1KPiS_i

.visible .entry _Z1KPiS_i(
	.param .u64 .ptr .align 1 _Z1KPiS_i_param_0,
	.param .u64 .ptr .align 1 _Z1KPiS_i_param_1,
	.param .u32 _Z1KPiS_i_param_2
)
{
	.reg .b32 	%r<7>;
	.reg .b64 	%rd<8>;

	ld.param.u64 	%rd1, [_Z1KPiS_i_param_0];
	ld.param.u64 	%rd2, [_Z1KPiS_i_param_1];
	cvta.to.global.u64 	%rd3, %rd1;
	cvta.to.global.u64 	%rd4, %rd2;
	mov.u32 	%r1, %ctaid.x;
	mov.u32 	%r2, %ntid.x;
	mov.u32 	%r3, %tid.x;
	mad.lo.s32 	%r4, %r1, %r2, %r3;
	mul.wide.u32 	%rd5, %r4, 4;
	add.s64 	%rd6, %rd4, %rd5;
	ld.global.u32 	%r5, [%rd6];
	mul.lo.s32 	%r6, %r5, %r5;
	add.s64 	%rd7, %rd3, %rd5;
	st.global.u32 	[%rd7], %r6;
	ret;

}


// ===== COMPILED SASS (sm_100) =====

	.target	sm_100

	.elftype	@"ET_EXEC"


//--------------------- .note.nv.tkinfo           --------------------------
	.section	.note.nv.tkinfo,"",@"SHT_NOTE"
	.sectionflags	@"SHF_NOTE_NV_TKINFO"
	.tkinfo
        /*0018*/ 	.word	0x00000002
        /*0030*/ 	.string	""
        /*0030*/ 	.string	"ptxas"
        /*0030*/ 	.string	"Cuda compilation tools, release 13.0, V13.0.88"
        /*0030*/ 	.string	"Build cuda_13.0.r13.0/compiler.36424714_0"
        /*0030*/ 	.string	"-arch sm_100 -m 64 "



//--------------------- .note.nv.cuinfo           --------------------------
	.section	.note.nv.cuinfo,"",@"SHT_NOTE"
	.sectionflags	@"SHF_NOTE_NV_CUINFO"
        /*0018*/ 	.short	0x0002
        /*001a*/ 	.short	0x0064
        /*001c*/ 	.short	0x0082
	.zero		2


//--------------------- .nv.info                  --------------------------
	.section	.nv.info,"",@"SHT_CUDA_INFO"
	.align	4


	//----- nvinfo : EIATTR_REGCOUNT
	.align		4
        /*0000*/ 	.byte	0x04, 0x2f
        /*0002*/ 	.short	(.L_1 - .L_0)
	.align		4
.L_0:
        /*0004*/ 	.word	index@(_Z1KPiS_i)
        /*0008*/ 	.word	0x0000000a


	//----- nvinfo : EIATTR_FRAME_SIZE
	.align		4
.L_1:
        /*000c*/ 	.byte	0x04, 0x11
        /*000e*/ 	.short	(.L_3 - .L_2)
	.align		4
.L_2:
        /*0010*/ 	.word	index@(_Z1KPiS_i)
        /*0014*/ 	.word	0x00000000


	//----- nvinfo : EIATTR_MIN_STACK_SIZE
	.align		4
.L_3:
        /*0018*/ 	.byte	0x04, 0x12
        /*001a*/ 	.short	(.L_5 - .L_4)
	.align		4
.L_4:
        /*001c*/ 	.word	index@(_Z1KPiS_i)
        /*0020*/ 	.word	0x00000000
.L_5:


//--------------------- .nv.compat                --------------------------
	.section	.nv.compat,"",@"SHT_CUDA_COMPAT_INFO"
	.align	4
        /*0000*/ 	.byte	0x02, 0x09, 0x00, 0x00, 0x02, 0x02, 0x01, 0x00, 0x02, 0x05, 0x05, 0x00, 0x03, 0x07, 0x01, 0x01
        /*0010*/ 	.byte	0x02, 0x03, 0x00, 0x00, 0x02, 0x06, 0x01, 0x00, 0x04, 0x0b, 0x08, 0x00, 0x09, 0x00, 0x00, 0x00
        /*0020*/ 	.byte	0x00, 0x00, 0x00, 0x00


//--------------------- .nv.info._Z1KPiS_i        --------------------------
	.section	.nv.info._Z1KPiS_i,"",@"SHT_CUDA_INFO"
	.sectionflags	@""
	.align	4


	//----- nvinfo : EIATTR_CUDA_API_VERSION
	.align		4
        /*0000*/ 	.byte	0x04, 0x37
        /*0002*/ 	.short	(.L_7 - .L_6)
.L_6:
        /*0004*/ 	.word	0x00000082


	//----- nvinfo : EIATTR_KPARAM_INFO
	.align		4
.L_7:
        /*0008*/ 	.byte	0x04, 0x17
        /*000a*/ 	.short	(.L_9 - .L_8)
.L_8:
        /*000c*/ 	.word	0x00000000
        /*0010*/ 	.short	0x0002
        /*0012*/ 	.short	0x0010
        /*0014*/ 	.byte	0x00, 0xf0, 0x11, 0x00


	//----- nvinfo : EIATTR_KPARAM_INFO
	.align		4
.L_9:
        /*0018*/ 	.byte	0x04, 0x17
        /*001a*/ 	.short	(.L_11 - .L_10)
.L_10:
        /*001c*/ 	.word	0x00000000
        /*0020*/ 	.short	0x0001
        /*0022*/ 	.short	0x0008
        /*0024*/ 	.byte	0x00, 0xf5, 0x21, 0x00


	//----- nvinfo : EIATTR_KPARAM_INFO
	.align		4
.L_11:
        /*0028*/ 	.byte	0x04, 0x17
        /*002a*/ 	.short	(.L_13 - .L_12)
.L_12:
        /*002c*/ 	.word	0x00000000
        /*0030*/ 	.short	0x0000
        /*0032*/ 	.short	0x0000
        /*0034*/ 	.byte	0x00, 0xf5, 0x21, 0x00


	//----- nvinfo : EIATTR_SPARSE_MMA_MASK
	.align		4
.L_13:
        /*0038*/ 	.byte	0x03, 0x50
        /*003a*/ 	.short	0x0000


	//----- nvinfo : EIATTR_MAXREG_COUNT
	.align		4
        /*003c*/ 	.byte	0x03, 0x1b
        /*003e*/ 	.short	0x00ff


	//----- nvinfo : EIATTR_MERCURY_ISA_VERSION
	.align		4
        /*0040*/ 	.byte	0x03, 0x5f
        /*0042*/ 	.short	0x0101


	//----- nvinfo : EIATTR_VRC_CTA_INIT_COUNT
	.align		4
        /*0044*/ 	.byte	0x02, 0x4a
	.zero		1
	.zero		1


	//----- nvinfo : EIATTR_EXIT_INSTR_OFFSETS
	.align		4
        /*0048*/ 	.byte	0x04, 0x1c
        /*004a*/ 	.short	(.L_15 - .L_14)


	//   ....[0]....
.L_14:
        /*004c*/ 	.word	0x000000d0


	//----- nvinfo : EIATTR_CBANK_PARAM_SIZE
	.align		4
.L_15:
        /*0050*/ 	.byte	0x03, 0x19
        /*0052*/ 	.short	0x0014


	//----- nvinfo : EIATTR_PARAM_CBANK
	.align		4
        /*0054*/ 	.byte	0x04, 0x0a
        /*0056*/ 	.short	(.L_17 - .L_16)
	.align		4
.L_16:
        /*0058*/ 	.word	index@(.nv.constant0._Z1KPiS_i)
        /*005c*/ 	.short	0x0380
        /*005e*/ 	.short	0x0014


	//----- nvinfo : EIATTR_SW_WAR
	.align		4
.L_17:
        /*0060*/ 	.byte	0x04, 0x36
        /*0062*/ 	.short	(.L_19 - .L_18)
.L_18:
        /*0064*/ 	.word	0x00000008
.L_19:


//--------------------- .nv.callgraph             --------------------------
	.section	.nv.callgraph,"",@"SHT_CUDA_CALLGRAPH"
	.align	4
	.sectionentsize	8
	.align		4
        /*0000*/ 	.word	0x00000000
	.align		4
        /*0004*/ 	.word	0xffffffff
	.align		4
        /*0008*/ 	.word	0x00000000
	.align		4
        /*000c*/ 	.word	0xfffffffe
	.align		4
        /*0010*/ 	.word	0x00000000
	.align		4
        /*0014*/ 	.word	0xfffffffd
	.align		4
        /*0018*/ 	.word	0x00000000
	.align		4
        /*001c*/ 	.word	0xfffffffc


//--------------------- .text._Z1KPiS_i           --------------------------
	.section	.text._Z1KPiS_i,"ax",@progbits
	.align	128
        .global         _Z1KPiS_i
        .type           _Z1KPiS_i,@function
        .size           _Z1KPiS_i,(.L_x_1 - _Z1KPiS_i)
        .other          _Z1KPiS_i,@"STO_CUDA_ENTRY STV_DEFAULT"
_Z1KPiS_i:
.text._Z1KPiS_i:
[----:B------:R-:W-:Y:S01]  /*0000*/  LDC R1, c[0x0][0x37c] ;  /* 0x0000df00ff017b82 */ /* 0x000fe20000000800 */
[----:B------:R-:W0:Y:S07]  /*0010*/  S2R R0, SR_TID.X ;  /* 0x0000000000007919 */ /* 0x000e2e0000002100 */
[----:B------:R-:W0:Y:S01]  /*0020*/  S2UR UR6, SR_CTAID.X ;  /* 0x00000000000679c3 */ /* 0x000e220000002500 */
[----:B------:R-:W1:Y:S07]  /*0030*/  LDCU.64 UR4, c[0x0][0x358] ;  /* 0x00006b00ff0477ac */ /* 0x000e6e0008000a00 */
[----:B------:R-:W0:Y:S08]  /*0040*/  LDC R7, c[0x0][0x360] ;  /* 0x0000d800ff077b82 */ /* 0x000e300000000800 */
[----:B------:R-:W2:Y:S08]  /*0050*/  LDC.64 R2, c[0x0][0x388] ;  /* 0x0000e200ff027b82 */ /* 0x000eb00000000a00 */
[----:B------:R-:W3:Y:S01]  /*0060*/  LDC.64 R4, c[0x0][0x380] ;  /* 0x0000e000ff047b82 */ /* 0x000ee20000000a00 */
[----:B0-----:R-:W-:-:S04]  /*0070*/  IMAD R7, R7, UR6, R0 ;  /* 0x0000000607077c24 */ /* 0x001fc8000f8e0200 */
[----:B--2---:R-:W-:-:S06]  /*0080*/  IMAD.WIDE.U32 R2, R7, 0x4, R2 ;  /* 0x0000000407027825 */ /* 0x004fcc00078e0002 */
[----:B-1----:R-:W2:Y:S01]  /*0090*/  LDG.E R2, desc[UR4][R2.64] ;  /* 0x0000000402027981 */ /* 0x002ea2000c1e1900 */
[----:B---3--:R-:W-:-:S04]  /*00a0*/  IMAD.WIDE.U32 R4, R7, 0x4, R4 ;  /* 0x0000000407047825 */ /* 0x008fc800078e0004 */
[----:B--2---:R-:W-:-:S05]  /*00b0*/  IMAD R7, R2, R2, RZ ;  /* 0x0000000202077224 */ /* 0x004fca00078e02ff */
[----:B------:R-:W-:Y:S01]  /*00c0*/  STG.E desc[UR4][R4.64], R7 ;  /* 0x0000000704007986 */ /* 0x000fe2000c101904 */
[----:B------:R-:W-:Y:S05]  /*00d0*/  EXIT ;  /* 0x000000000000794d */ /* 0x000fea0003800000 */
.L_x_0:
[----:B------:R-:W-:-:S00]  /*00e0*/  BRA `(.L_x_0) ;  /* 0xfffffffc00fc7947 */ /* 0x000fc0000383ffff */
[----:B------:R-:W-:-:S00]  /*00f0*/  NOP ;  /* 0x0000000000007918 */ /* 0x000fc00000000000 */
        /* <DEDUP_REMOVED lines=8> */
.L_x_1:


//--------------------- .nv.shared.reserved.0     --------------------------
	.section	.nv.shared.reserved.0,"aw",@nobits
	.weak		__nv_reservedSMEM_offset_0_alias
	.size		__nv_reservedSMEM_offset_0_alias, 0, 64
	.other		__nv_reservedSMEM_offset_0_alias,@"STO_CUDA_RESERVED_SHARED STV_DEFAULT"
__nv_reservedSMEM_offset_0_alias:
	.zero		0
	.zero		64


//--------------------- .nv.constant0._Z1KPiS_i   --------------------------
	.section	.nv.constant0._Z1KPiS_i,"a",@progbits
	.sectionflags	@""
	.align	4
.nv.constant0._Z1KPiS_i:
	.zero		916


//--------------------- SYMBOLS --------------------------

	.type		.nv.reservedSmem.offset0,@object
	.size		.nv.reservedSmem.offset0,0x4
